	.headerflags	@"EF_CUDA_TEXMODE_UNIFIED EF_CUDA_64BIT_ADDRESS EF_CUDA_ACCELERATORS EF_CUDA_SM90 EF_CUDA_VIRTUAL_SM(EF_CUDA_SM90)"
	.elftype	@"ET_EXEC"


//--------------------- .nv.info                  --------------------------
	.section	.nv.info,"",@"SHT_CUDA_INFO"
	.align	4


	//----- nvinfo : EIATTR_REGCOUNT
	.align		4
        /*0000*/ 	.byte	0x04, 0x2f
        /*0002*/ 	.short	(.L_3 - .L_2)
	.align		4
.L_2:
        /*0004*/ 	.word	index@(triton_poi_fused__native_batch_norm_legit_no_training_add_convolution_relu_1)
        /*0008*/ 	.word	0x00000020


	//----- nvinfo : EIATTR_MIN_STACK_SIZE
	.align		4
.L_3:
        /*000c*/ 	.byte	0x04, 0x12
        /*000e*/ 	.short	(.L_5 - .L_4)
	.align		4
.L_4:
        /*0010*/ 	.word	index@(triton_poi_fused__native_batch_norm_legit_no_training_add_convolution_relu_1)
        /*0014*/ 	.word	0x00000000


	//----- nvinfo : EIATTR_FRAME_SIZE
	.align		4
.L_5:
        /*0018*/ 	.byte	0x04, 0x11
        /*001a*/ 	.short	(.L_7 - .L_6)
	.align		4
.L_6:
        /*001c*/ 	.word	index@(triton_poi_fused__native_batch_norm_legit_no_training_add_convolution_relu_1)
        /*0020*/ 	.word	0x00000000


	//----- nvinfo : EIATTR_MIN_STACK_SIZE
	.align		4
.L_7:
        /*0024*/ 	.byte	0x04, 0x12
        /*0026*/ 	.short	(.L_9 - .L_8)
	.align		4
.L_8:
        /*0028*/ 	.word	index@(triton_poi_fused__native_batch_norm_legit_no_training_add_convolution_relu_1)
        /*002c*/ 	.word	0x00000000
.L_9:


//--------------------- .nv.info.triton_poi_fused__native_batch_norm_legit_no_training_add_convolution_relu_1 --------------------------
	.section	.nv.info.triton_poi_fused__native_batch_norm_legit_no_training_add_convolution_relu_1,"",@"SHT_CUDA_INFO"
	.sectionflags	@""
	.align	4


	//----- nvinfo : EIATTR_CUDA_API_VERSION
	.align		4
        /*0000*/ 	.byte	0x04, 0x37
        /*0002*/ 	.short	(.L_11 - .L_10)
.L_10:
        /*0004*/ 	.word	0x0000007c


	//----- nvinfo : EIATTR_KPARAM_INFO
	.align		4
.L_11:
        /*0008*/ 	.byte	0x04, 0x17
        /*000a*/ 	.short	(.L_13 - .L_12)
.L_12:
        /*000c*/ 	.word	0x00000000
        /*0010*/ 	.short	0x000b
        /*0012*/ 	.short	0x0058
        /*0014*/ 	.byte	0x00, 0xf0, 0x11, 0x00


	//----- nvinfo : EIATTR_KPARAM_INFO
	.align		4
.L_13:
        /*0018*/ 	.byte	0x04, 0x17
        /*001a*/ 	.short	(.L_15 - .L_14)
.L_14:
        /*001c*/ 	.word	0x00000000
        /*0020*/ 	.short	0x000a
        /*0022*/ 	.short	0x0050
        /*0024*/ 	.byte	0x00, 0xf4, 0x21, 0x00


	//----- nvinfo : EIATTR_KPARAM_INFO
	.align		4
.L_15:
        /*0028*/ 	.byte	0x04, 0x17
        /*002a*/ 	.short	(.L_17 - .L_16)
.L_16:
        /*002c*/ 	.word	0x00000000
        /*0030*/ 	.short	0x0009
        /*0032*/ 	.short	0x0048
        /*0034*/ 	.byte	0x00, 0xf4, 0x21, 0x00


	//----- nvinfo : EIATTR_KPARAM_INFO
	.align		4
.L_17:
        /*0038*/ 	.byte	0x04, 0x17
        /*003a*/ 	.short	(.L_19 - .L_18)
.L_18:
        /*003c*/ 	.word	0x00000000
        /*0040*/ 	.short	0x0008
        /*0042*/ 	.short	0x0040
        /*0044*/ 	.byte	0x00, 0xf4, 0x21, 0x00


	//----- nvinfo : EIATTR_KPARAM_INFO
	.align		4
.L_19:
        /*0048*/ 	.byte	0x04, 0x17
        /*004a*/ 	.short	(.L_21 - .L_20)
.L_20:
        /*004c*/ 	.word	0x00000000
        /*0050*/ 	.short	0x0007
        /*0052*/ 	.short	0x0038
        /*0054*/ 	.byte	0x00, 0xf4, 0x21, 0x00


	//----- nvinfo : EIATTR_KPARAM_INFO
	.align		4
.L_21:
        /*0058*/ 	.byte	0x04, 0x17
        /*005a*/ 	.short	(.L_23 - .L_22)
.L_22:
        /*005c*/ 	.word	0x00000000
        /*0060*/ 	.short	0x0006
        /*0062*/ 	.short	0x0030
        /*0064*/ 	.byte	0x00, 0xf4, 0x21, 0x00


	//----- nvinfo : EIATTR_KPARAM_INFO
	.align		4
.L_23:
        /*0068*/ 	.byte	0x04, 0x17
        /*006a*/ 	.short	(.L_25 - .L_24)
.L_24:
        /*006c*/ 	.word	0x00000000
        /*0070*/ 	.short	0x0005
        /*0072*/ 	.short	0x0028
        /*0074*/ 	.byte	0x00, 0xf4, 0x21, 0x00


	//----- nvinfo : EIATTR_KPARAM_INFO
	.align		4
.L_25:
        /*0078*/ 	.byte	0x04, 0x17
        /*007a*/ 	.short	(.L_27 - .L_26)
.L_26:
        /*007c*/ 	.word	0x00000000
        /*0080*/ 	.short	0x0004
        /*0082*/ 	.short	0x0020
        /*0084*/ 	.byte	0x00, 0xf4, 0x21, 0x00


	//----- nvinfo : EIATTR_KPARAM_INFO
	.align		4
.L_27:
        /*0088*/ 	.byte	0x04, 0x17
        /*008a*/ 	.short	(.L_29 - .L_28)
.L_28:
        /*008c*/ 	.word	0x00000000
        /*0090*/ 	.short	0x0003
        /*0092*/ 	.short	0x0018
        /*0094*/ 	.byte	0x00, 0xf4, 0x21, 0x00


	//----- nvinfo : EIATTR_KPARAM_INFO
	.align		4
.L_29:
        /*0098*/ 	.byte	0x04, 0x17
        /*009a*/ 	.short	(.L_31 - .L_30)
.L_30:
        /*009c*/ 	.word	0x00000000
        /*00a0*/ 	.short	0x0002
        /*00a2*/ 	.short	0x0010
        /*00a4*/ 	.byte	0x00, 0xf4, 0x21, 0x00


	//----- nvinfo : EIATTR_KPARAM_INFO
	.align		4
.L_31:
        /*00a8*/ 	.byte	0x04, 0x17
        /*00aa*/ 	.short	(.L_33 - .L_32)
.L_32:
        /*00ac*/ 	.word	0x00000000
        /*00b0*/ 	.short	0x0001
        /*00b2*/ 	.short	0x0008
        /*00b4*/ 	.byte	0x00, 0xf4, 0x21, 0x00


	//----- nvinfo : EIATTR_KPARAM_INFO
	.align		4
.L_33:
        /*00b8*/ 	.byte	0x04, 0x17
        /*00ba*/ 	.short	(.L_35 - .L_34)
.L_34:
        /*00bc*/ 	.word	0x00000000
        /*00c0*/ 	.short	0x0000
        /*00c2*/ 	.short	0x0000
        /*00c4*/ 	.byte	0x00, 0xf4, 0x21, 0x00


	//----- nvinfo : EIATTR_SPARSE_MMA_MASK
	.align		4
.L_35:
        /*00c8*/ 	.byte	0x03, 0x50
        /*00ca*/ 	.short	0x0000


	//----- nvinfo : EIATTR_MAXREG_COUNT
	.align		4
        /*00cc*/ 	.byte	0x03, 0x1b
        /*00ce*/ 	.short	0x00ff


	//----- nvinfo : EIATTR_EXIT_INSTR_OFFSETS
	.align		4
        /*00d0*/ 	.byte	0x04, 0x1c
        /*00d2*/ 	.short	(.L_37 - .L_36)


	//   ....[0]....
.L_36:
        /*00d4*/ 	.word	0x000006a0


	//   ....[1]....
        /*00d8*/ 	.word	0x000006c0


	//----- nvinfo : EIATTR_REQNTID
	.align		4
.L_37:
        /*00dc*/ 	.byte	0x04, 0x10
        /*00de*/ 	.short	(.L_39 - .L_38)
.L_38:
        /*00e0*/ 	.word	0x00000080
        /*00e4*/ 	.word	0x00000001
        /*00e8*/ 	.word	0x00000001


	//----- nvinfo : EIATTR_CBANK_PARAM_SIZE
	.align		4
.L_39:
        /*00ec*/ 	.byte	0x03, 0x19
        /*00ee*/ 	.short	0x005c


	//----- nvinfo : EIATTR_PARAM_CBANK
	.align		4
        /*00f0*/ 	.byte	0x04, 0x0a
        /*00f2*/ 	.short	(.L_41 - .L_40)
	.align		4
.L_40:
        /*00f4*/ 	.word	index@(.nv.constant0.triton_poi_fused__native_batch_norm_legit_no_training_add_convolution_relu_1)
        /*00f8*/ 	.short	0x0210
        /*00fa*/ 	.short	0x005c


	//----- nvinfo : EIATTR_SW_WAR
	.align		4
.L_41:
        /*00fc*/ 	.byte	0x04, 0x36
        /*00fe*/ 	.short	(.L_43 - .L_42)
.L_42:
        /*0100*/ 	.word	0x00000008
.L_43:


//--------------------- .nv.callgraph             --------------------------
	.section	.nv.callgraph,"",@"SHT_CUDA_CALLGRAPH"
	.align	4
	.sectionentsize	8
	.align		4
        /*0000*/ 	.word	0x00000000
	.align		4
        /*0004*/ 	.word	0xffffffff
	.align		4
        /*0008*/ 	.word	0x00000000
	.align		4
        /*000c*/ 	.word	0xfffffffe
	.align		4
        /*0010*/ 	.word	0x00000000
	.align		4
        /*0014*/ 	.word	0xfffffffd
	.align		4
        /*0018*/ 	.word	0x00000000
	.align		4
        /*001c*/ 	.word	0xfffffffc


//--------------------- .nv.constant4             --------------------------
	.section	.nv.constant4,"a",@progbits
	.align	8
	.align		8
.nv.constant4:
        /*0000*/ 	.dword	_$_str
	.align		8
        /*0008*/ 	.dword	_$_str_$_2


//--------------------- .text.triton_poi_fused__native_batch_norm_legit_no_training_add_convolution_relu_1 --------------------------
	.section	.text.triton_poi_fused__native_batch_norm_legit_no_training_add_convolution_relu_1,"ax",@progbits
	.align	128
        .global         triton_poi_fused__native_batch_norm_legit_no_training_add_convolution_relu_1
        .type           triton_poi_fused__native_batch_norm_legit_no_training_add_convolution_relu_1,@function
        .size           triton_poi_fused__native_batch_norm_legit_no_training_add_convolution_relu_1,(.L_x_1 - triton_poi_fused__native_batch_norm_legit_no_training_add_convolution_relu_1)
        .other          triton_poi_fused__native_batch_norm_legit_no_training_add_convolution_relu_1,@"STO_CUDA_ENTRY STV_DEFAULT"
triton_poi_fused__native_batch_norm_legit_no_training_add_convolution_relu_1:
.text.triton_poi_fused__native_batch_norm_legit_no_training_add_convolution_relu_1:
[----:B------:R-:W0:Y:S01]  /*0000*/  LDC R1, c[0x0][0x28] ;  /* 0x00000a00ff017b82 */ /* 0x000e220000000800 */
[----:B------:R-:W1:Y:S07]  /*0010*/  S2R R0, SR_TID.X ;  /* 0x0000000000007919 */ /* 0x000e6e0000002100 */
[----:B------:R-:W2:Y:S01]  /*0020*/  LDC.64 R8, c[0x0][0x248] ;  /* 0x00009200ff087b82 */ /* 0x000ea20000000a00 */
[----:B------:R-:W-:Y:S01]  /*0030*/  CS2R R4, SRZ ;  /* 0x0000000000047805 */ /* 0x000fe2000001ff00 */
[----:B------:R-:W-:Y:S01]  /*0040*/  ULDC.64 UR4, c[0x0][0x208] ;  /* 0x0000820000047ab9 */ /* 0x000fe20000000a00 */
[----:B------:R-:W3:Y:S05]  /*0050*/  S2R R3, SR_CTAID.X ;  /* 0x0000000000037919 */ /* 0x000eea0000002500 */
[----:B------:R-:W4:Y:S08]  /*0060*/  LDC.64 R10, c[0x0][0x240] ;  /* 0x00009000ff0a7b82 */ /* 0x000f300000000a00 */
[----:B------:R-:W5:Y:S08]  /*0070*/  LDC.64 R12, c[0x0][0x218] ;  /* 0x00008600ff0c7b82 */ /* 0x000f700000000a00 */
[----:B------:R-:W4:Y:S01]  /*0080*/  LDC.64 R14, c[0x0][0x210] ;  /* 0x00008400ff0e7b82 */ /* 0x000f220000000a00 */
[----:B-1----:R-:W-:-:S07]  /*0090*/  SHF.L.U32 R0, R0, 0x1, RZ ;  /* 0x0000000100007819 */ /* 0x002fce00000006ff */
[----:B------:R-:W1:Y:S01]  /*00a0*/  LDC.64 R18, c[0x0][0x250] ;  /* 0x00009400ff127b82 */ /* 0x000e620000000a00 */
[----:B---3--:R-:W-:Y:S02]  /*00b0*/  SHF.R.S32.HI R2, RZ, 0x17, R3 ;  /* 0x00000017ff027819 */ /* 0x008fe40000011403 */
[----:B------:R-:W-:Y:S02]  /*00c0*/  LOP3.LUT R0, R0, 0xfe, RZ, 0xc0, !PT ;  /* 0x000000fe00007812 */ /* 0x000fe400078ec0ff */
[----:B------:R-:W-:-:S03]  /*00d0*/  SGXT R2, R2, 0x1 ;  /* 0x000000010202781a */ /* 0x000fc60000000200 */
[----:B------:R-:W3:Y:S01]  /*00e0*/  LDC.64 R28, c[0x0][0x258] ;  /* 0x00009600ff1c7b82 */ /* 0x000ee20000000a00 */
[----:B------:R-:W-:-:S04]  /*00f0*/  LEA R3, R3, R0, 0x8 ;  /* 0x0000000003037211 */ /* 0x000fc800078e40ff */
[----:B------:R-:W-:Y:S02]  /*0100*/  LEA.HI R2, R2, R3, RZ, 0x4 ;  /* 0x0000000302027211 */ /* 0x000fe400078f20ff */
[----:B------:R-:W-:Y:S01]  /*0110*/  ISETP.GE.AND P0, PT, R3, 0x100, PT ;  /* 0x000001000300780c */ /* 0x000fe20003f06270 */
[----:B------:R-:W3:Y:S01]  /*0120*/  LDC.64 R26, c[0x0][0x220] ;  /* 0x00008800ff1a7b82 */ /* 0x000ee20000000a00 */
[----:B------:R-:W-:-:S04]  /*0130*/  SHF.R.S32.HI R2, RZ, 0x4, R2 ;  /* 0x00000004ff027819 */ /* 0x000fc80000011402 */
[----:B------:R-:W-:Y:S02]  /*0140*/  LEA.HI R0, R2, R2, RZ, 0x2 ;  /* 0x0000000202007211 */ /* 0x000fe400078f10ff */
[----:B------:R-:W-:Y:S02]  /*0150*/  CS2R R24, SRZ ;  /* 0x0000000000187805 */ /* 0x000fe4000001ff00 */
[----:B------:R-:W-:Y:S01]  /*0160*/  CS2R R22, SRZ ;  /* 0x0000000000167805 */ /* 0x000fe2000001ff00 */
[----:B------:R-:W3:Y:S01]  /*0170*/  LDC.64 R20, c[0x0][0x228] ;  /* 0x00008a00ff147b82 */ /* 0x000ee20000000a00 */
[----:B------:R-:W-:Y:S01]  /*0180*/  LOP3.LUT R7, R0, 0xfffffffc, RZ, 0xc0, !PT ;  /* 0xfffffffc00077812 */ /* 0x000fe200078ec0ff */
[----:B------:R-:W-:-:S03]  /*0190*/  HFMA2.MMA R0, -RZ, RZ, 0, 0 ;  /* 0x00000000ff007435 */ /* 0x000fc600000001ff */
[----:B------:R-:W-:-:S05]  /*01a0*/  IADD3 R7, R2, -R7, RZ ;  /* 0x8000000702077210 */ /* 0x000fca0007ffe0ff */
[----:B--2---:R-:W-:-:S05]  /*01b0*/  IMAD.WIDE R8, R7, 0x4, R8 ;  /* 0x0000000407087825 */ /* 0x004fca00078e0208 */
[----:B------:R-:W2:Y:S04]  /*01c0*/  @!P0 LDG.E.EL R0, desc[UR4][R8.64] ;  /* 0x0000000408008981 */ /* 0x000ea8000c2e1900 */
[----:B------:R1:W2:Y:S01]  /*01d0*/  @!P0 LDG.E.EL R4, desc[UR4][R8.64] ;  /* 0x0000000408048981 */ /* 0x0002a2000c2e1900 */
[C---:B----4-:R-:W-:Y:S01]  /*01e0*/  IMAD.WIDE R10, R7.reuse, 0x4, R10 ;  /* 0x00000004070a7825 */ /* 0x050fe200078e020a */
[----:B------:R-:W-:Y:S02]  /*01f0*/  MOV R6, RZ ;  /* 0x000000ff00067202 */ /* 0x000fe40000000f00 */
[----:B------:R-:W-:Y:S01]  /*0200*/  CS2R R16, SRZ ;  /* 0x0000000000107805 */ /* 0x000fe2000001ff00 */
[----:B-----5:R-:W-:Y:S01]  /*0210*/  IMAD.WIDE R12, R7, 0x4, R12 ;  /* 0x00000004070c7825 */ /* 0x020fe200078e020c */
[----:B------:R-:W4:Y:S01]  /*0220*/  @!P0 LDG.E.EL R25, desc[UR4][R10.64] ;  /* 0x000000040a198981 */ /* 0x000f22000c2e1900 */
[----:B-1----:R-:W1:Y:S03]  /*0230*/  LDC.64 R8, c[0x0][0x230] ;  /* 0x00008c00ff087b82 */ /* 0x002e660000000a00 */
[----:B------:R5:W4:Y:S01]  /*0240*/  @!P0 LDG.E.EL R22, desc[UR4][R10.64] ;  /* 0x000000040a168981 */ /* 0x000b22000c2e1900 */
[----:B0-----:R-:W-:-:S03]  /*0250*/  IMAD.WIDE R14, R3, 0x4, R14 ;  /* 0x00000004030e7825 */ /* 0x001fc600078e020e */
[----:B------:R-:W4:Y:S01]  /*0260*/  @!P0 LDG.E.EL R5, desc[UR4][R12.64] ;  /* 0x000000040c058981 */ /* 0x000f22000c2e1900 */
[----:B------:R-:W-:-:S03]  /*0270*/  IMAD.WIDE R18, R7, 0x4, R18 ;  /* 0x0000000407127825 */ /* 0x000fc600078e0212 */
[----:B------:R0:W4:Y:S01]  /*0280*/  @!P0 LDG.E.EL R6, desc[UR4][R12.64] ;  /* 0x000000040c068981 */ /* 0x000122000c2e1900 */
[----:B-----5:R-:W5:Y:S01]  /*0290*/  LDC.64 R10, c[0x0][0x238] ;  /* 0x00008e00ff0a7b82 */ /* 0x020f620000000a00 */
[----:B---3--:R-:W-:Y:S02]  /*02a0*/  IMAD.WIDE R28, R7, 0x4, R28 ;  /* 0x00000004071c7825 */ /* 0x008fe400078e021c */
[----:B------:R-:W4:Y:S01]  /*02b0*/  @!P0 LDG.E.64 R16, desc[UR4][R14.64] ;  /* 0x000000040e108981 */ /* 0x000f22000c1e1b00 */
[----:B------:R-:W-:Y:S01]  /*02c0*/  HFMA2.MMA R7, -RZ, RZ, 0, 0 ;  /* 0x00000000ff077435 */ /* 0x000fe200000001ff */
[----:B------:R-:W-:Y:S01]  /*02d0*/  IMAD.WIDE R26, R3, 0x4, R26 ;  /* 0x00000004031a7825 */ /* 0x000fe200078e021a */
[----:B------:R-:W-:Y:S01]  /*02e0*/  MOV R2, RZ ;  /* 0x000000ff00027202 */ /* 0x000fe20000000f00 */
[----:B------:R-:W3:Y:S01]  /*02f0*/  @!P0 LDG.E.EL R24, desc[UR4][R18.64] ;  /* 0x0000000412188981 */ /* 0x000ee2000c2e1900 */
[----:B0-----:R-:W-:-:S03]  /*0300*/  CS2R R12, SRZ ;  /* 0x00000000000c7805 */ /* 0x001fc6000001ff00 */
[----:B------:R0:W3:Y:S04]  /*0310*/  @!P0 LDG.E.EL R23, desc[UR4][R18.64] ;  /* 0x0000000412178981 */ /* 0x0000e8000c2e1900 */
[----:B------:R0:W3:Y:S04]  /*0320*/  @!P0 LDG.E.64 R12, desc[UR4][R26.64] ;  /* 0x000000041a0c8981 */ /* 0x0000e8000c1e1b00 */
[----:B------:R-:W3:Y:S01]  /*0330*/  @!P0 LDG.E.EL R7, desc[UR4][R28.64] ;  /* 0x000000041c078981 */ /* 0x000ee2000c2e1900 */
[----:B0-----:R-:W-:-:S03]  /*0340*/  CS2R R18, SRZ ;  /* 0x0000000000127805 */ /* 0x001fc6000001ff00 */
[----:B------:R1:W3:Y:S01]  /*0350*/  @!P0 LDG.E.EL R2, desc[UR4][R28.64] ;  /* 0x000000041c028981 */ /* 0x0002e2000c2e1900 */
[----:B------:R-:W-:Y:S01]  /*0360*/  IMAD.WIDE R26, R3, 0x4, R20 ;  /* 0x00000004031a7825 */ /* 0x000fe200078e0214 */
[----:B------:R-:W-:-:S04]  /*0370*/  CS2R R20, SRZ ;  /* 0x0000000000147805 */ /* 0x000fc8000001ff00 */
[----:B------:R-:W3:Y:S01]  /*0380*/  @!P0 LDG.E.64 R18, desc[UR4][R26.64] ;  /* 0x000000041a128981 */ /* 0x000ee2000c1e1b00 */
[----:B-1----:R-:W-:Y:S01]  /*0390*/  IMAD.WIDE R28, R3, 0x4, R8 ;  /* 0x00000004031c7825 */ /* 0x002fe200078e0208 */
[----:B------:R-:W-:-:S03]  /*03a0*/  CS2R R8, SRZ ;  /* 0x0000000000087805 */ /* 0x000fc6000001ff00 */
[----:B-----5:R-:W-:Y:S01]  /*03b0*/  IMAD.WIDE R10, R3, 0x4, R10 ;  /* 0x00000004030a7825 */ /* 0x020fe200078e020a */
[----:B------:R-:W5:Y:S04]  /*03c0*/  @!P0 LDG.E.64 R20, desc[UR4][R28.64] ;  /* 0x000000041c148981 */ /* 0x000f68000c1e1b00 */
[----:B------:R0:W5:Y:S02]  /*03d0*/  @!P0 LDG.E.64 R8, desc[UR4][R10.64] ;  /* 0x000000040a088981 */ /* 0x000164000c1e1b00 */
[----:B0-----:R-:W-:Y:S01]  /*03e0*/  HFMA2.MMA R11, -RZ, RZ, 1.625, 0 ;  /* 0x3e800000ff0b7435 */ /* 0x001fe200000001ff */
[----:B--2---:R-:W-:Y:S01]  /*03f0*/  FADD R0, R0, 9.9999997473787516356e-06 ;  /* 0x3727c5ac00007421 */ /* 0x004fe20000000000 */
[----:B------:R-:W-:-:S03]  /*0400*/  FADD R4, R4, 9.9999997473787516356e-06 ;  /* 0x3727c5ac04047421 */ /* 0x000fc60000000000 */
[----:B------:R-:W0:Y:S08]  /*0410*/  MUFU.SQRT R26, R0 ;  /* 0x00000000001a7308 */ /* 0x000e300000002000 */
[----:B------:R-:W1:Y:S01]  /*0420*/  MUFU.SQRT R27, R4 ;  /* 0x00000004001b7308 */ /* 0x000e620000002000 */
[C---:B0-----:R-:W-:Y:S02]  /*0430*/  FSETP.GT.AND P1, PT, R26.reuse, 8.50705917302346158658e+37, PT ;  /* 0x7e8000001a00780b */ /* 0x041fe40003f24000 */
[----:B------:R-:W-:-:S02]  /*0440*/  FSETP.GEU.AND P3, PT, R26, 1.175494350822287508e-38, PT ;  /* 0x008000001a00780b */ /* 0x000fc40003f6e000 */
[C---:B-1----:R-:W-:Y:S02]  /*0450*/  FSETP.GT.AND P2, PT, R27.reuse, 8.50705917302346158658e+37, PT ;  /* 0x7e8000001b00780b */ /* 0x042fe40003f44000 */
[----:B------:R-:W-:-:S07]  /*0460*/  FSETP.GEU.AND P4, PT, R27, 1.175494350822287508e-38, PT ;  /* 0x008000001b00780b */ /* 0x000fce0003f8e000 */
[----:B------:R-:W-:-:S04]  /*0470*/  @P1 FMUL R26, R26, 0.25 ;  /* 0x3e8000001a1a1820 */ /* 0x000fc80000400000 */
[----:B------:R-:W-:Y:S01]  /*0480*/  @!P3 FMUL R26, R26, 16777216 ;  /* 0x4b8000001a1ab820 */ /* 0x000fe20000400000 */
[----:B------:R-:W-:-:S04]  /*0490*/  @P2 FMUL R27, R27, 0.25 ;  /* 0x3e8000001b1b2820 */ /* 0x000fc80000400000 */
[----:B------:R-:W-:Y:S01]  /*04a0*/  @!P4 FMUL R27, R27, 16777216 ;  /* 0x4b8000001b1bc820 */ /* 0x000fe20000400000 */
[----:B------:R-:W0:Y:S01]  /*04b0*/  MUFU.RCP R26, R26 ;  /* 0x0000001a001a7308 */ /* 0x000e220000001000 */
[----:B------:R-:W-:-:S07]  /*04c0*/  FSEL R29, R11, 1, P1 ;  /* 0x3f8000000b1d7808 */ /* 0x000fce0000800000 */
[----:B------:R-:W1:Y:S01]  /*04d0*/  MUFU.RCP R10, R27 ;  /* 0x0000001b000a7308 */ /* 0x000e620000001000 */
[----:B------:R-:W-:Y:S01]  /*04e0*/  FSEL R11, R11, 1, P2 ;  /* 0x3f8000000b0b7808 */ /* 0x000fe20001000000 */
[----:B------:R-:W-:Y:S01]  /*04f0*/  @!P3 FMUL R29, R29, 16777216 ;  /* 0x4b8000001d1db820 */ /* 0x000fe20000400000 */
[----:B----4-:R-:W-:Y:S01]  /*0500*/  FADD R16, R5, R16 ;  /* 0x0000001005107221 */ /* 0x010fe20000000000 */
[----:B------:R-:W-:Y:S01]  /*0510*/  FADD R17, R6, R17 ;  /* 0x0000001106117221 */ /* 0x000fe20000000000 */
[----:B------:R-:W2:Y:S01]  /*0520*/  LDC.64 R4, c[0x0][0x260] ;  /* 0x00009800ff047b82 */ /* 0x000ea20000000a00 */
[----:B------:R-:W-:Y:S01]  /*0530*/  @!P4 FMUL R11, R11, 16777216 ;  /* 0x4b8000000b0bc820 */ /* 0x000fe20000400000 */
[----:B0-----:R-:W-:Y:S01]  /*0540*/  FMUL R0, R26, R29 ;  /* 0x0000001d1a007220 */ /* 0x001fe20000400000 */
[----:B------:R-:W-:Y:S01]  /*0550*/  FADD R25, R16, -R25 ;  /* 0x8000001910197221 */ /* 0x000fe20000000000 */
[----:B------:R-:W-:-:S03]  /*0560*/  FADD R22, R17, -R22 ;  /* 0x8000001611167221 */ /* 0x000fc60000000000 */
[----:B------:R-:W-:Y:S01]  /*0570*/  FMUL R0, R25, R0 ;  /* 0x0000000019007220 */ /* 0x000fe20000400000 */
[----:B-1----:R-:W-:-:S04]  /*0580*/  FMUL R11, R10, R11 ;  /* 0x0000000b0a0b7220 */ /* 0x002fc80000400000 */
[----:B------:R-:W-:Y:S01]  /*0590*/  FMUL R25, R22, R11 ;  /* 0x0000000b16197220 */ /* 0x000fe20000400000 */
[----:B---3--:R-:W-:Y:S01]  /*05a0*/  FADD R11, R18, R12 ;  /* 0x0000000c120b7221 */ /* 0x008fe20000000000 */
[----:B------:R-:W-:Y:S02]  /*05b0*/  FFMA R7, R0, R24, R7 ;  /* 0x0000001800077223 */ /* 0x000fe40000000007 */
[----:B------:R-:W-:Y:S01]  /*05c0*/  FFMA R2, R25, R23, R2 ;  /* 0x0000001719027223 */ /* 0x000fe20000000002 */
[----:B------:R-:W-:Y:S01]  /*05d0*/  FADD R0, R19, R13 ;  /* 0x0000000d13007221 */ /* 0x000fe20000000000 */
[----:B-----5:R-:W-:Y:S01]  /*05e0*/  FADD R11, R11, R20 ;  /* 0x000000140b0b7221 */ /* 0x020fe20000000000 */
[----:B------:R-:W-:Y:S02]  /*05f0*/  FSETP.GEU.AND P1, PT, R7, RZ, PT ;  /* 0x000000ff0700720b */ /* 0x000fe40003f2e000 */
[----:B------:R-:W-:Y:S01]  /*0600*/  FSETP.GEU.AND P2, PT, R2, RZ, PT ;  /* 0x000000ff0200720b */ /* 0x000fe20003f4e000 */
[----:B------:R-:W-:Y:S01]  /*0610*/  FADD R0, R0, R21 ;  /* 0x0000001500007221 */ /* 0x000fe20000000000 */
[----:B------:R-:W-:Y:S01]  /*0620*/  FADD R8, R11, R8 ;  /* 0x000000080b087221 */ /* 0x000fe20000000000 */
[----:B------:R-:W-:-:S02]  /*0630*/  FSEL R7, R7, RZ, P1 ;  /* 0x000000ff07077208 */ /* 0x000fc40000800000 */
[----:B------:R-:W-:Y:S01]  /*0640*/  FSEL R11, R2, RZ, P2 ;  /* 0x000000ff020b7208 */ /* 0x000fe20001000000 */
[----:B------:R-:W-:Y:S01]  /*0650*/  FADD R0, R0, R9 ;  /* 0x0000000900007221 */ /* 0x000fe20000000000 */
[----:B------:R0:W-:Y:S01]  /*0660*/  @!P0 STG.E.64 desc[UR4][R14.64], R16 ;  /* 0x000000100e008986 */ /* 0x0001e2000c101b04 */
[----:B--2---:R-:W-:-:S04]  /*0670*/  IMAD.WIDE R4, R3, 0x4, R4 ;  /* 0x0000000403047825 */ /* 0x004fc800078e0204 */
[----:B------:R-:W-:Y:S01]  /*0680*/  FADD R8, R8, R7 ;  /* 0x0000000708087221 */ /* 0x000fe20000000000 */
[----:B------:R-:W-:Y:S01]  /*0690*/  FADD R9, R0, R11 ;  /* 0x0000000b00097221 */ /* 0x000fe20000000000 */
[----:B0-----:R-:W-:Y:S06]  /*06a0*/  @P0 EXIT ;  /* 0x000000000000094d */ /* 0x001fec0003800000 */
[----:B------:R-:W-:Y:S01]  /*06b0*/  STG.E.64 desc[UR4][R4.64], R8 ;  /* 0x0000000804007986 */ /* 0x000fe2000c101b04 */
[----:B------:R-:W-:Y:S05]  /*06c0*/  EXIT ;  /* 0x000000000000794d */ /* 0x000fea0003800000 */
.L_x_0:
[----:B------:R-:W-:-:S00]  /*06d0*/  BRA `(.L_x_0) ;  /* 0xfffffffc00fc7947 */ /* 0x000fc0000383ffff */
[----:B------:R-:W-:-:S00]  /*06e0*/  NOP ;  /* 0x0000000000007918 */ /* 0x000fc00000000000 */
        /* <DEDUP_REMOVED lines=9> */
.L_x_1:


//--------------------- .nv.global.init           --------------------------
	.section	.nv.global.init,"aw",@progbits
.nv.global.init:
	.type		_$_str,@object
	.size		_$_str,(_$_str_$_2 - _$_str)
_$_str:
        /*0000*/ 	.byte	0x5f, 0x5f, 0x43, 0x55, 0x44, 0x41, 0x5f, 0x46, 0x54, 0x5a, 0x00
	.type		_$_str_$_2,@object
	.size		_$_str_$_2,(.L_1 - _$_str_$_2)
_$_str_$_2:
        /*000b*/ 	.byte	0x5f, 0x5f, 0x43, 0x55, 0x44, 0x41, 0x5f, 0x50, 0x52, 0x45, 0x43, 0x5f, 0x53, 0x51, 0x52, 0x54
        /*001b*/ 	.byte	0x00
.L_1:


//--------------------- .nv.constant0.triton_poi_fused__native_batch_norm_legit_no_training_add_convolution_relu_1 --------------------------
	.section	.nv.constant0.triton_poi_fused__native_batch_norm_legit_no_training_add_convolution_relu_1,"a",@progbits
	.sectionflags	@""
	.align	4
.nv.constant0.triton_poi_fused__native_batch_norm_legit_no_training_add_convolution_relu_1:
	.zero		620
